//
// Generated by NVIDIA NVVM Compiler
//
// Compiler Build ID: CL-36424714
// Cuda compilation tools, release 13.0, V13.0.88
// Based on NVVM 20.0.0
//

.version 9.0
.target sm_100
.address_size 64

	// .globl	_ZN3cub18CUB_300001_SM_10006detail11EmptyKernelIvEEvv
.global .align 1 .b8 _ZN41_INTERNAL_af891d84_4_k_cu_52a1bb12_2542244cuda3std3__45__cpo5beginE[1];
.global .align 1 .b8 _ZN41_INTERNAL_af891d84_4_k_cu_52a1bb12_2542244cuda3std3__45__cpo3endE[1];
.global .align 1 .b8 _ZN41_INTERNAL_af891d84_4_k_cu_52a1bb12_2542244cuda3std3__45__cpo6cbeginE[1];
.global .align 1 .b8 _ZN41_INTERNAL_af891d84_4_k_cu_52a1bb12_2542244cuda3std3__45__cpo4cendE[1];
.global .align 1 .b8 _ZN41_INTERNAL_af891d84_4_k_cu_52a1bb12_2542244cuda3std3__45__cpo6rbeginE[1];
.global .align 1 .b8 _ZN41_INTERNAL_af891d84_4_k_cu_52a1bb12_2542244cuda3std3__45__cpo4rendE[1];
.global .align 1 .b8 _ZN41_INTERNAL_af891d84_4_k_cu_52a1bb12_2542244cuda3std3__45__cpo7crbeginE[1];
.global .align 1 .b8 _ZN41_INTERNAL_af891d84_4_k_cu_52a1bb12_2542244cuda3std3__45__cpo5crendE[1];
.global .align 1 .b8 _ZN41_INTERNAL_af891d84_4_k_cu_52a1bb12_2542244cuda3std3__443_GLOBAL__N__af891d84_4_k_cu_52a1bb12_2542246ignoreE[1];
.global .align 1 .b8 _ZN41_INTERNAL_af891d84_4_k_cu_52a1bb12_2542244cuda3std3__419piecewise_constructE[1];
.global .align 1 .b8 _ZN41_INTERNAL_af891d84_4_k_cu_52a1bb12_2542244cuda3std3__48in_placeE[1];
.global .align 1 .b8 _ZN41_INTERNAL_af891d84_4_k_cu_52a1bb12_2542244cuda3std3__420unreachable_sentinelE[1];
.global .align 1 .b8 _ZN41_INTERNAL_af891d84_4_k_cu_52a1bb12_2542244cuda3std3__47nulloptE[1];
.global .align 1 .b8 _ZN41_INTERNAL_af891d84_4_k_cu_52a1bb12_2542244cuda3std3__48unexpectE[1];
.global .align 1 .b8 _ZN41_INTERNAL_af891d84_4_k_cu_52a1bb12_2542244cuda3std6ranges3__45__cpo4swapE[1];
.global .align 1 .b8 _ZN41_INTERNAL_af891d84_4_k_cu_52a1bb12_2542244cuda3std6ranges3__45__cpo9iter_moveE[1];
.global .align 1 .b8 _ZN41_INTERNAL_af891d84_4_k_cu_52a1bb12_2542244cuda3std6ranges3__45__cpo5beginE[1];
.global .align 1 .b8 _ZN41_INTERNAL_af891d84_4_k_cu_52a1bb12_2542244cuda3std6ranges3__45__cpo3endE[1];
.global .align 1 .b8 _ZN41_INTERNAL_af891d84_4_k_cu_52a1bb12_2542244cuda3std6ranges3__45__cpo6cbeginE[1];
.global .align 1 .b8 _ZN41_INTERNAL_af891d84_4_k_cu_52a1bb12_2542244cuda3std6ranges3__45__cpo4cendE[1];
.global .align 1 .b8 _ZN41_INTERNAL_af891d84_4_k_cu_52a1bb12_2542244cuda3std6ranges3__45__cpo7advanceE[1];
.global .align 1 .b8 _ZN41_INTERNAL_af891d84_4_k_cu_52a1bb12_2542244cuda3std6ranges3__45__cpo9iter_swapE[1];
.global .align 1 .b8 _ZN41_INTERNAL_af891d84_4_k_cu_52a1bb12_2542244cuda3std6ranges3__45__cpo4nextE[1];
.global .align 1 .b8 _ZN41_INTERNAL_af891d84_4_k_cu_52a1bb12_2542244cuda3std6ranges3__45__cpo4prevE[1];
.global .align 1 .b8 _ZN41_INTERNAL_af891d84_4_k_cu_52a1bb12_2542244cuda3std6ranges3__45__cpo4dataE[1];
.global .align 1 .b8 _ZN41_INTERNAL_af891d84_4_k_cu_52a1bb12_2542244cuda3std6ranges3__45__cpo5cdataE[1];
.global .align 1 .b8 _ZN41_INTERNAL_af891d84_4_k_cu_52a1bb12_2542244cuda3std6ranges3__45__cpo4sizeE[1];
.global .align 1 .b8 _ZN41_INTERNAL_af891d84_4_k_cu_52a1bb12_2542244cuda3std6ranges3__45__cpo5ssizeE[1];
.global .align 1 .b8 _ZN41_INTERNAL_af891d84_4_k_cu_52a1bb12_2542244cuda3std6ranges3__45__cpo8distanceE[1];
.global .align 1 .b8 _ZN41_INTERNAL_af891d84_4_k_cu_52a1bb12_2542246thrust24THRUST_300001_SM_1000_NS6system6detail10sequential3seqE[1];
.global .align 1 .b8 _ZN41_INTERNAL_af891d84_4_k_cu_52a1bb12_2542246thrust24THRUST_300001_SM_1000_NS12placeholders2_1E[1];
.global .align 1 .b8 _ZN41_INTERNAL_af891d84_4_k_cu_52a1bb12_2542246thrust24THRUST_300001_SM_1000_NS12placeholders2_2E[1];
.global .align 1 .b8 _ZN41_INTERNAL_af891d84_4_k_cu_52a1bb12_2542246thrust24THRUST_300001_SM_1000_NS12placeholders2_3E[1];
.global .align 1 .b8 _ZN41_INTERNAL_af891d84_4_k_cu_52a1bb12_2542246thrust24THRUST_300001_SM_1000_NS12placeholders2_4E[1];
.global .align 1 .b8 _ZN41_INTERNAL_af891d84_4_k_cu_52a1bb12_2542246thrust24THRUST_300001_SM_1000_NS12placeholders2_5E[1];
.global .align 1 .b8 _ZN41_INTERNAL_af891d84_4_k_cu_52a1bb12_2542246thrust24THRUST_300001_SM_1000_NS12placeholders2_6E[1];
.global .align 1 .b8 _ZN41_INTERNAL_af891d84_4_k_cu_52a1bb12_2542246thrust24THRUST_300001_SM_1000_NS12placeholders2_7E[1];
.global .align 1 .b8 _ZN41_INTERNAL_af891d84_4_k_cu_52a1bb12_2542246thrust24THRUST_300001_SM_1000_NS12placeholders2_8E[1];
.global .align 1 .b8 _ZN41_INTERNAL_af891d84_4_k_cu_52a1bb12_2542246thrust24THRUST_300001_SM_1000_NS12placeholders2_9E[1];
.global .align 1 .b8 _ZN41_INTERNAL_af891d84_4_k_cu_52a1bb12_2542246thrust24THRUST_300001_SM_1000_NS12placeholders3_10E[1];

.visible .entry _ZN3cub18CUB_300001_SM_10006detail11EmptyKernelIvEEvv()
{


	ret;

}


// ===== COMPILED SASS (sm_100) =====

	.target	sm_100

	.elftype	@"ET_EXEC"


//--------------------- .note.nv.tkinfo           --------------------------
	.section	.note.nv.tkinfo,"",@"SHT_NOTE"
	.sectionflags	@"SHF_NOTE_NV_TKINFO"
	.tkinfo
        /*0018*/ 	.word	0x00000002
        /*0030*/ 	.string	""
        /*0030*/ 	.string	"ptxas"
        /*0030*/ 	.string	"Cuda compilation tools, release 13.0, V13.0.88"
        /*0030*/ 	.string	"Build cuda_13.0.r13.0/compiler.36424714_0"
        /*0030*/ 	.string	"-arch sm_100 -m 64 "



//--------------------- .note.nv.cuinfo           --------------------------
	.section	.note.nv.cuinfo,"",@"SHT_NOTE"
	.sectionflags	@"SHF_NOTE_NV_CUINFO"
        /*0018*/ 	.short	0x0002
        /*001a*/ 	.short	0x0064
        /*001c*/ 	.short	0x0082
	.zero		2


//--------------------- .nv.info                  --------------------------
	.section	.nv.info,"",@"SHT_CUDA_INFO"
	.align	4


	//----- nvinfo : EIATTR_REGCOUNT
	.align		4
        /*0000*/ 	.byte	0x04, 0x2f
        /*0002*/ 	.short	(.L_41 - .L_40)
	.align		4
.L_40:
        /*0004*/ 	.word	index@(_ZN3cub18CUB_300001_SM_10006detail11EmptyKernelIvEEvv)
        /*0008*/ 	.word	0x00000004


	//----- nvinfo : EIATTR_FRAME_SIZE
	.align		4
.L_41:
        /*000c*/ 	.byte	0x04, 0x11
        /*000e*/ 	.short	(.L_43 - .L_42)
	.align		4
.L_42:
        /*0010*/ 	.word	index@(_ZN3cub18CUB_300001_SM_10006detail11EmptyKernelIvEEvv)
        /*0014*/ 	.word	0x00000000


	//----- nvinfo : EIATTR_MIN_STACK_SIZE
	.align		4
.L_43:
        /*0018*/ 	.byte	0x04, 0x12
        /*001a*/ 	.short	(.L_45 - .L_44)
	.align		4
.L_44:
        /*001c*/ 	.word	index@(_ZN3cub18CUB_300001_SM_10006detail11EmptyKernelIvEEvv)
        /*0020*/ 	.word	0x00000000
.L_45:


//--------------------- .nv.compat                --------------------------
	.section	.nv.compat,"",@"SHT_CUDA_COMPAT_INFO"
	.align	4
        /*0000*/ 	.byte	0x02, 0x09, 0x00, 0x00, 0x02, 0x02, 0x01, 0x00, 0x02, 0x05, 0x05, 0x00, 0x03, 0x07, 0x01, 0x01
        /*0010*/ 	.byte	0x02, 0x03, 0x00, 0x00, 0x02, 0x06, 0x01, 0x00, 0x04, 0x0b, 0x08, 0x00, 0x09, 0x00, 0x00, 0x00
        /*0020*/ 	.byte	0x00, 0x00, 0x00, 0x00


//--------------------- .nv.info._ZN3cub18CUB_300001_SM_10006detail11EmptyKernelIvEEvv --------------------------
	.section	.nv.info._ZN3cub18CUB_300001_SM_10006detail11EmptyKernelIvEEvv,"",@"SHT_CUDA_INFO"
	.sectionflags	@""
	.align	4


	//----- nvinfo : EIATTR_CUDA_API_VERSION
	.align		4
        /*0000*/ 	.byte	0x04, 0x37
        /*0002*/ 	.short	(.L_47 - .L_46)
.L_46:
        /*0004*/ 	.word	0x00000082


	//----- nvinfo : EIATTR_SPARSE_MMA_MASK
	.align		4
.L_47:
        /*0008*/ 	.byte	0x03, 0x50
        /*000a*/ 	.short	0x0000


	//----- nvinfo : EIATTR_MAXREG_COUNT
	.align		4
        /*000c*/ 	.byte	0x03, 0x1b
        /*000e*/ 	.short	0x00ff


	//----- nvinfo : EIATTR_MERCURY_ISA_VERSION
	.align		4
        /*0010*/ 	.byte	0x03, 0x5f
        /*0012*/ 	.short	0x0101


	//----- nvinfo : EIATTR_VRC_CTA_INIT_COUNT
	.align		4
        /*0014*/ 	.byte	0x02, 0x4a
	.zero		1
	.zero		1


	//----- nvinfo : EIATTR_EXIT_INSTR_OFFSETS
	.align		4
        /*0018*/ 	.byte	0x04, 0x1c
        /*001a*/ 	.short	(.L_49 - .L_48)


	//   ....[0]....
.L_48:
        /*001c*/ 	.word	0x00000010


	//----- nvinfo : EIATTR_SW_WAR
	.align		4
.L_49:
        /*0020*/ 	.byte	0x04, 0x36
        /*0022*/ 	.short	(.L_51 - .L_50)
.L_50:
        /*0024*/ 	.word	0x00000008
.L_51:


//--------------------- .nv.callgraph             --------------------------
	.section	.nv.callgraph,"",@"SHT_CUDA_CALLGRAPH"
	.align	4
	.sectionentsize	8
	.align		4
        /*0000*/ 	.word	0x00000000
	.align		4
        /*0004*/ 	.word	0xffffffff
	.align		4
        /*0008*/ 	.word	0x00000000
	.align		4
        /*000c*/ 	.word	0xfffffffe
	.align		4
        /*0010*/ 	.word	0x00000000
	.align		4
        /*0014*/ 	.word	0xfffffffd
	.align		4
        /*0018*/ 	.word	0x00000000
	.align		4
        /*001c*/ 	.word	0xfffffffc


//--------------------- .nv.constant4             --------------------------
	.section	.nv.constant4,"a",@progbits
	.align	8
	.align		8
.nv.constant4:
        /*0000*/ 	.dword	_ZN41_INTERNAL_af891d84_4_k_cu_52a1bb12_2545824cuda3std3__45__cpo5beginE
	.align		8
        /*0008*/ 	.dword	_ZN41_INTERNAL_af891d84_4_k_cu_52a1bb12_2545824cuda3std3__45__cpo3endE
	.align		8
        /*0010*/ 	.dword	_ZN41_INTERNAL_af891d84_4_k_cu_52a1bb12_2545824cuda3std3__45__cpo6cbeginE
	.align		8
        /*0018*/ 	.dword	_ZN41_INTERNAL_af891d84_4_k_cu_52a1bb12_2545824cuda3std3__45__cpo4cendE
	.align		8
        /*0020*/ 	.dword	_ZN41_INTERNAL_af891d84_4_k_cu_52a1bb12_2545824cuda3std3__45__cpo6rbeginE
	.align		8
        /*0028*/ 	.dword	_ZN41_INTERNAL_af891d84_4_k_cu_52a1bb12_2545824cuda3std3__45__cpo4rendE
	.align		8
        /*0030*/ 	.dword	_ZN41_INTERNAL_af891d84_4_k_cu_52a1bb12_2545824cuda3std3__45__cpo7crbeginE
	.align		8
        /*0038*/ 	.dword	_ZN41_INTERNAL_af891d84_4_k_cu_52a1bb12_2545824cuda3std3__45__cpo5crendE
	.align		8
        /*0040*/ 	.dword	_ZN41_INTERNAL_af891d84_4_k_cu_52a1bb12_2545824cuda3std3__443_GLOBAL__N__af891d84_4_k_cu_52a1bb12_2545826ignoreE
	.align		8
        /*0048*/ 	.dword	_ZN41_INTERNAL_af891d84_4_k_cu_52a1bb12_2545824cuda3std3__419piecewise_constructE
	.align		8
        /*0050*/ 	.dword	_ZN41_INTERNAL_af891d84_4_k_cu_52a1bb12_2545824cuda3std3__48in_placeE
	.align		8
        /*0058*/ 	.dword	_ZN41_INTERNAL_af891d84_4_k_cu_52a1bb12_2545824cuda3std3__420unreachable_sentinelE
	.align		8
        /*0060*/ 	.dword	_ZN41_INTERNAL_af891d84_4_k_cu_52a1bb12_2545824cuda3std3__47nulloptE
	.align		8
        /*0068*/ 	.dword	_ZN41_INTERNAL_af891d84_4_k_cu_52a1bb12_2545824cuda3std3__48unexpectE
	.align		8
        /*0070*/ 	.dword	_ZN41_INTERNAL_af891d84_4_k_cu_52a1bb12_2545824cuda3std6ranges3__45__cpo4swapE
	.align		8
        /*0078*/ 	.dword	_ZN41_INTERNAL_af891d84_4_k_cu_52a1bb12_2545824cuda3std6ranges3__45__cpo9iter_moveE
	.align		8
        /*0080*/ 	.dword	_ZN41_INTERNAL_af891d84_4_k_cu_52a1bb12_2545824cuda3std6ranges3__45__cpo5beginE
	.align		8
        /*0088*/ 	.dword	_ZN41_INTERNAL_af891d84_4_k_cu_52a1bb12_2545824cuda3std6ranges3__45__cpo3endE
	.align		8
        /*0090*/ 	.dword	_ZN41_INTERNAL_af891d84_4_k_cu_52a1bb12_2545824cuda3std6ranges3__45__cpo6cbeginE
	.align		8
        /*0098*/ 	.dword	_ZN41_INTERNAL_af891d84_4_k_cu_52a1bb12_2545824cuda3std6ranges3__45__cpo4cendE
	.align		8
        /*00a0*/ 	.dword	_ZN41_INTERNAL_af891d84_4_k_cu_52a1bb12_2545824cuda3std6ranges3__45__cpo7advanceE
	.align		8
        /*00a8*/ 	.dword	_ZN41_INTERNAL_af891d84_4_k_cu_52a1bb12_2545824cuda3std6ranges3__45__cpo9iter_swapE
	.align		8
        /*00b0*/ 	.dword	_ZN41_INTERNAL_af891d84_4_k_cu_52a1bb12_2545824cuda3std6ranges3__45__cpo4nextE
	.align		8
        /*00b8*/ 	.dword	_ZN41_INTERNAL_af891d84_4_k_cu_52a1bb12_2545824cuda3std6ranges3__45__cpo4prevE
	.align		8
        /*00c0*/ 	.dword	_ZN41_INTERNAL_af891d84_4_k_cu_52a1bb12_2545824cuda3std6ranges3__45__cpo4dataE
	.align		8
        /*00c8*/ 	.dword	_ZN41_INTERNAL_af891d84_4_k_cu_52a1bb12_2545824cuda3std6ranges3__45__cpo5cdataE
	.align		8
        /*00d0*/ 	.dword	_ZN41_INTERNAL_af891d84_4_k_cu_52a1bb12_2545824cuda3std6ranges3__45__cpo4sizeE
	.align		8
        /*00d8*/ 	.dword	_ZN41_INTERNAL_af891d84_4_k_cu_52a1bb12_2545824cuda3std6ranges3__45__cpo5ssizeE
	.align		8
        /*00e0*/ 	.dword	_ZN41_INTERNAL_af891d84_4_k_cu_52a1bb12_2545824cuda3std6ranges3__45__cpo8distanceE
	.align		8
        /*00e8*/ 	.dword	_ZN41_INTERNAL_af891d84_4_k_cu_52a1bb12_2545826thrust24THRUST_300001_SM_1000_NS6system6detail10sequential3seqE
	.align		8
        /*00f0*/ 	.dword	_ZN41_INTERNAL_af891d84_4_k_cu_52a1bb12_2545826thrust24THRUST_300001_SM_1000_NS12placeholders2_1E
	.align		8
        /*00f8*/ 	.dword	_ZN41_INTERNAL_af891d84_4_k_cu_52a1bb12_2545826thrust24THRUST_300001_SM_1000_NS12placeholders2_2E
	.align		8
        /*0100*/ 	.dword	_ZN41_INTERNAL_af891d84_4_k_cu_52a1bb12_2545826thrust24THRUST_300001_SM_1000_NS12placeholders2_3E
	.align		8
        /*0108*/ 	.dword	_ZN41_INTERNAL_af891d84_4_k_cu_52a1bb12_2545826thrust24THRUST_300001_SM_1000_NS12placeholders2_4E
	.align		8
        /*0110*/ 	.dword	_ZN41_INTERNAL_af891d84_4_k_cu_52a1bb12_2545826thrust24THRUST_300001_SM_1000_NS12placeholders2_5E
	.align		8
        /*0118*/ 	.dword	_ZN41_INTERNAL_af891d84_4_k_cu_52a1bb12_2545826thrust24THRUST_300001_SM_1000_NS12placeholders2_6E
	.align		8
        /*0120*/ 	.dword	_ZN41_INTERNAL_af891d84_4_k_cu_52a1bb12_2545826thrust24THRUST_300001_SM_1000_NS12placeholders2_7E
	.align		8
        /*0128*/ 	.dword	_ZN41_INTERNAL_af891d84_4_k_cu_52a1bb12_2545826thrust24THRUST_300001_SM_1000_NS12placeholders2_8E
	.align		8
        /*0130*/ 	.dword	_ZN41_INTERNAL_af891d84_4_k_cu_52a1bb12_2545826thrust24THRUST_300001_SM_1000_NS12placeholders2_9E
	.align		8
        /*0138*/ 	.dword	_ZN41_INTERNAL_af891d84_4_k_cu_52a1bb12_2545826thrust24THRUST_300001_SM_1000_NS12placeholders3_10E


//--------------------- .text._ZN3cub18CUB_300001_SM_10006detail11EmptyKernelIvEEvv --------------------------
	.section	.text._ZN3cub18CUB_300001_SM_10006detail11EmptyKernelIvEEvv,"ax",@progbits
	.align	128
        .global         _ZN3cub18CUB_300001_SM_10006detail11EmptyKernelIvEEvv
        .type           _ZN3cub18CUB_300001_SM_10006detail11EmptyKernelIvEEvv,@function
        .size           _ZN3cub18CUB_300001_SM_10006detail11EmptyKernelIvEEvv,(.L_x_1 - _ZN3cub18CUB_300001_SM_10006detail11EmptyKernelIvEEvv)
        .other          _ZN3cub18CUB_300001_SM_10006detail11EmptyKernelIvEEvv,@"STO_CUDA_ENTRY STV_DEFAULT"
_ZN3cub18CUB_300001_SM_10006detail11EmptyKernelIvEEvv:
.text._ZN3cub18CUB_300001_SM_10006detail11EmptyKernelIvEEvv:
[----:B------:R-:W-:Y:S01]  /*0000*/  LDC R1, c[0x0][0x37c] ;  /* 0x0000df00ff017b82 */ /* 0x000fe20000000800 */
[----:B------:R-:W-:Y:S05]  /*0010*/  EXIT ;  /* 0x000000000000794d */ /* 0x000fea0003800000 */
.L_x_0:
[----:B------:R-:W-:-:S00]  /*0020*/  BRA `(.L_x_0) ;  /* 0xfffffffc00fc7947 */ /* 0x000fc0000383ffff */
[----:B------:R-:W-:-:S00]  /*0030*/  NOP ;  /* 0x0000000000007918 */ /* 0x000fc00000000000 */
        /* <DEDUP_REMOVED lines=12> */
.L_x_1:


//--------------------- .nv.shared.reserved.0     --------------------------
	.section	.nv.shared.reserved.0,"aw",@nobits
	.weak		__nv_reservedSMEM_offset_0_alias
	.size		__nv_reservedSMEM_offset_0_alias, 0, 64
	.other		__nv_reservedSMEM_offset_0_alias,@"STO_CUDA_RESERVED_SHARED STV_DEFAULT"
__nv_reservedSMEM_offset_0_alias:
	.zero		0
	.zero		64


//--------------------- .nv.global                --------------------------
	.section	.nv.global,"aw",@nobits
.nv.global:
	.type		_ZN41_INTERNAL_af891d84_4_k_cu_52a1bb12_2545826thrust24THRUST_300001_SM_1000_NS12placeholders2_5E,@object
	.size		_ZN41_INTERNAL_af891d84_4_k_cu_52a1bb12_2545826thrust24THRUST_300001_SM_1000_NS12placeholders2_5E,(_ZN41_INTERNAL_af891d84_4_k_cu_52a1bb12_2545824cuda3std3__45__cpo6cbeginE - _ZN41_INTERNAL_af891d84_4_k_cu_52a1bb12_2545826thrust24THRUST_300001_SM_1000_NS12placeholders2_5E)
_ZN41_INTERNAL_af891d84_4_k_cu_52a1bb12_2545826thrust24THRUST_300001_SM_1000_NS12placeholders2_5E:
	.zero		1
	.type		_ZN41_INTERNAL_af891d84_4_k_cu_52a1bb12_2545824cuda3std3__45__cpo6cbeginE,@object
	.size		_ZN41_INTERNAL_af891d84_4_k_cu_52a1bb12_2545824cuda3std3__45__cpo6cbeginE,(_ZN41_INTERNAL_af891d84_4_k_cu_52a1bb12_2545824cuda3std6ranges3__45__cpo6cbeginE - _ZN41_INTERNAL_af891d84_4_k_cu_52a1bb12_2545824cuda3std3__45__cpo6cbeginE)
_ZN41_INTERNAL_af891d84_4_k_cu_52a1bb12_2545824cuda3std3__45__cpo6cbeginE:
	.zero		1
	.type		_ZN41_INTERNAL_af891d84_4_k_cu_52a1bb12_2545824cuda3std6ranges3__45__cpo6cbeginE,@object
	.size		_ZN41_INTERNAL_af891d84_4_k_cu_52a1bb12_2545824cuda3std6ranges3__45__cpo6cbeginE,(_ZN41_INTERNAL_af891d84_4_k_cu_52a1bb12_2545824cuda3std3__48in_placeE - _ZN41_INTERNAL_af891d84_4_k_cu_52a1bb12_2545824cuda3std6ranges3__45__cpo6cbeginE)
_ZN41_INTERNAL_af891d84_4_k_cu_52a1bb12_2545824cuda3std6ranges3__45__cpo6cbeginE:
	.zero		1
	.type		_ZN41_INTERNAL_af891d84_4_k_cu_52a1bb12_2545824cuda3std3__48in_placeE,@object
	.size		_ZN41_INTERNAL_af891d84_4_k_cu_52a1bb12_2545824cuda3std3__48in_placeE,(_ZN41_INTERNAL_af891d84_4_k_cu_52a1bb12_2545824cuda3std6ranges3__45__cpo4sizeE - _ZN41_INTERNAL_af891d84_4_k_cu_52a1bb12_2545824cuda3std3__48in_placeE)
_ZN41_INTERNAL_af891d84_4_k_cu_52a1bb12_2545824cuda3std3__48in_placeE:
	.zero		1
	.type		_ZN41_INTERNAL_af891d84_4_k_cu_52a1bb12_2545824cuda3std6ranges3__45__cpo4sizeE,@object
	.size		_ZN41_INTERNAL_af891d84_4_k_cu_52a1bb12_2545824cuda3std6ranges3__45__cpo4sizeE,(_ZN41_INTERNAL_af891d84_4_k_cu_52a1bb12_2545826thrust24THRUST_300001_SM_1000_NS12placeholders2_9E - _ZN41_INTERNAL_af891d84_4_k_cu_52a1bb12_2545824cuda3std6ranges3__45__cpo4sizeE)
_ZN41_INTERNAL_af891d84_4_k_cu_52a1bb12_2545824cuda3std6ranges3__45__cpo4sizeE:
	.zero		1
	.type		_ZN41_INTERNAL_af891d84_4_k_cu_52a1bb12_2545826thrust24THRUST_300001_SM_1000_NS12placeholders2_9E,@object
	.size		_ZN41_INTERNAL_af891d84_4_k_cu_52a1bb12_2545826thrust24THRUST_300001_SM_1000_NS12placeholders2_9E,(_ZN41_INTERNAL_af891d84_4_k_cu_52a1bb12_2545824cuda3std3__45__cpo7crbeginE - _ZN41_INTERNAL_af891d84_4_k_cu_52a1bb12_2545826thrust24THRUST_300001_SM_1000_NS12placeholders2_9E)
_ZN41_INTERNAL_af891d84_4_k_cu_52a1bb12_2545826thrust24THRUST_300001_SM_1000_NS12placeholders2_9E:
	.zero		1
	.type		_ZN41_INTERNAL_af891d84_4_k_cu_52a1bb12_2545824cuda3std3__45__cpo7crbeginE,@object
	.size		_ZN41_INTERNAL_af891d84_4_k_cu_52a1bb12_2545824cuda3std3__45__cpo7crbeginE,(_ZN41_INTERNAL_af891d84_4_k_cu_52a1bb12_2545824cuda3std6ranges3__45__cpo4nextE - _ZN41_INTERNAL_af891d84_4_k_cu_52a1bb12_2545824cuda3std3__45__cpo7crbeginE)
_ZN41_INTERNAL_af891d84_4_k_cu_52a1bb12_2545824cuda3std3__45__cpo7crbeginE:
	.zero		1
	.type		_ZN41_INTERNAL_af891d84_4_k_cu_52a1bb12_2545824cuda3std6ranges3__45__cpo4nextE,@object
	.size		_ZN41_INTERNAL_af891d84_4_k_cu_52a1bb12_2545824cuda3std6ranges3__45__cpo4nextE,(_ZN41_INTERNAL_af891d84_4_k_cu_52a1bb12_2545824cuda3std6ranges3__45__cpo4swapE - _ZN41_INTERNAL_af891d84_4_k_cu_52a1bb12_2545824cuda3std6ranges3__45__cpo4nextE)
_ZN41_INTERNAL_af891d84_4_k_cu_52a1bb12_2545824cuda3std6ranges3__45__cpo4nextE:
	.zero		1
	.type		_ZN41_INTERNAL_af891d84_4_k_cu_52a1bb12_2545824cuda3std6ranges3__45__cpo4swapE,@object
	.size		_ZN41_INTERNAL_af891d84_4_k_cu_52a1bb12_2545824cuda3std6ranges3__45__cpo4swapE,(_ZN41_INTERNAL_af891d84_4_k_cu_52a1bb12_2545826thrust24THRUST_300001_SM_1000_NS12placeholders2_1E - _ZN41_INTERNAL_af891d84_4_k_cu_52a1bb12_2545824cuda3std6ranges3__45__cpo4swapE)
_ZN41_INTERNAL_af891d84_4_k_cu_52a1bb12_2545824cuda3std6ranges3__45__cpo4swapE:
	.zero		1
	.type		_ZN41_INTERNAL_af891d84_4_k_cu_52a1bb12_2545826thrust24THRUST_300001_SM_1000_NS12placeholders2_1E,@object
	.size		_ZN41_INTERNAL_af891d84_4_k_cu_52a1bb12_2545826thrust24THRUST_300001_SM_1000_NS12placeholders2_1E,(_ZN41_INTERNAL_af891d84_4_k_cu_52a1bb12_2545826thrust24THRUST_300001_SM_1000_NS12placeholders2_3E - _ZN41_INTERNAL_af891d84_4_k_cu_52a1bb12_2545826thrust24THRUST_300001_SM_1000_NS12placeholders2_1E)
_ZN41_INTERNAL_af891d84_4_k_cu_52a1bb12_2545826thrust24THRUST_300001_SM_1000_NS12placeholders2_1E:
	.zero		1
	.type		_ZN41_INTERNAL_af891d84_4_k_cu_52a1bb12_2545826thrust24THRUST_300001_SM_1000_NS12placeholders2_3E,@object
	.size		_ZN41_INTERNAL_af891d84_4_k_cu_52a1bb12_2545826thrust24THRUST_300001_SM_1000_NS12placeholders2_3E,(_ZN41_INTERNAL_af891d84_4_k_cu_52a1bb12_2545824cuda3std3__45__cpo5beginE - _ZN41_INTERNAL_af891d84_4_k_cu_52a1bb12_2545826thrust24THRUST_300001_SM_1000_NS12placeholders2_3E)
_ZN41_INTERNAL_af891d84_4_k_cu_52a1bb12_2545826thrust24THRUST_300001_SM_1000_NS12placeholders2_3E:
	.zero		1
	.type		_ZN41_INTERNAL_af891d84_4_k_cu_52a1bb12_2545824cuda3std3__45__cpo5beginE,@object
	.size		_ZN41_INTERNAL_af891d84_4_k_cu_52a1bb12_2545824cuda3std3__45__cpo5beginE,(_ZN41_INTERNAL_af891d84_4_k_cu_52a1bb12_2545824cuda3std6ranges3__45__cpo5beginE - _ZN41_INTERNAL_af891d84_4_k_cu_52a1bb12_2545824cuda3std3__45__cpo5beginE)
_ZN41_INTERNAL_af891d84_4_k_cu_52a1bb12_2545824cuda3std3__45__cpo5beginE:
	.zero		1
	.type		_ZN41_INTERNAL_af891d84_4_k_cu_52a1bb12_2545824cuda3std6ranges3__45__cpo5beginE,@object
	.size		_ZN41_INTERNAL_af891d84_4_k_cu_52a1bb12_2545824cuda3std6ranges3__45__cpo5beginE,(_ZN41_INTERNAL_af891d84_4_k_cu_52a1bb12_2545824cuda3std3__443_GLOBAL__N__af891d84_4_k_cu_52a1bb12_2545826ignoreE - _ZN41_INTERNAL_af891d84_4_k_cu_52a1bb12_2545824cuda3std6ranges3__45__cpo5beginE)
_ZN41_INTERNAL_af891d84_4_k_cu_52a1bb12_2545824cuda3std6ranges3__45__cpo5beginE:
	.zero		1
	.type		_ZN41_INTERNAL_af891d84_4_k_cu_52a1bb12_2545824cuda3std3__443_GLOBAL__N__af891d84_4_k_cu_52a1bb12_2545826ignoreE,@object
	.size		_ZN41_INTERNAL_af891d84_4_k_cu_52a1bb12_2545824cuda3std3__443_GLOBAL__N__af891d84_4_k_cu_52a1bb12_2545826ignoreE,(_ZN41_INTERNAL_af891d84_4_k_cu_52a1bb12_2545824cuda3std6ranges3__45__cpo4dataE - _ZN41_INTERNAL_af891d84_4_k_cu_52a1bb12_2545824cuda3std3__443_GLOBAL__N__af891d84_4_k_cu_52a1bb12_2545826ignoreE)
_ZN41_INTERNAL_af891d84_4_k_cu_52a1bb12_2545824cuda3std3__443_GLOBAL__N__af891d84_4_k_cu_52a1bb12_2545826ignoreE:
	.zero		1
	.type		_ZN41_INTERNAL_af891d84_4_k_cu_52a1bb12_2545824cuda3std6ranges3__45__cpo4dataE,@object
	.size		_ZN41_INTERNAL_af891d84_4_k_cu_52a1bb12_2545824cuda3std6ranges3__45__cpo4dataE,(_ZN41_INTERNAL_af891d84_4_k_cu_52a1bb12_2545826thrust24THRUST_300001_SM_1000_NS12placeholders2_7E - _ZN41_INTERNAL_af891d84_4_k_cu_52a1bb12_2545824cuda3std6ranges3__45__cpo4dataE)
_ZN41_INTERNAL_af891d84_4_k_cu_52a1bb12_2545824cuda3std6ranges3__45__cpo4dataE:
	.zero		1
	.type		_ZN41_INTERNAL_af891d84_4_k_cu_52a1bb12_2545826thrust24THRUST_300001_SM_1000_NS12placeholders2_7E,@object
	.size		_ZN41_INTERNAL_af891d84_4_k_cu_52a1bb12_2545826thrust24THRUST_300001_SM_1000_NS12placeholders2_7E,(_ZN41_INTERNAL_af891d84_4_k_cu_52a1bb12_2545824cuda3std3__45__cpo6rbeginE - _ZN41_INTERNAL_af891d84_4_k_cu_52a1bb12_2545826thrust24THRUST_300001_SM_1000_NS12placeholders2_7E)
_ZN41_INTERNAL_af891d84_4_k_cu_52a1bb12_2545826thrust24THRUST_300001_SM_1000_NS12placeholders2_7E:
	.zero		1
	.type		_ZN41_INTERNAL_af891d84_4_k_cu_52a1bb12_2545824cuda3std3__45__cpo6rbeginE,@object
	.size		_ZN41_INTERNAL_af891d84_4_k_cu_52a1bb12_2545824cuda3std3__45__cpo6rbeginE,(_ZN41_INTERNAL_af891d84_4_k_cu_52a1bb12_2545824cuda3std6ranges3__45__cpo7advanceE - _ZN41_INTERNAL_af891d84_4_k_cu_52a1bb12_2545824cuda3std3__45__cpo6rbeginE)
_ZN41_INTERNAL_af891d84_4_k_cu_52a1bb12_2545824cuda3std3__45__cpo6rbeginE:
	.zero		1
	.type		_ZN41_INTERNAL_af891d84_4_k_cu_52a1bb12_2545824cuda3std6ranges3__45__cpo7advanceE,@object
	.size		_ZN41_INTERNAL_af891d84_4_k_cu_52a1bb12_2545824cuda3std6ranges3__45__cpo7advanceE,(_ZN41_INTERNAL_af891d84_4_k_cu_52a1bb12_2545824cuda3std3__47nulloptE - _ZN41_INTERNAL_af891d84_4_k_cu_52a1bb12_2545824cuda3std6ranges3__45__cpo7advanceE)
_ZN41_INTERNAL_af891d84_4_k_cu_52a1bb12_2545824cuda3std6ranges3__45__cpo7advanceE:
	.zero		1
	.type		_ZN41_INTERNAL_af891d84_4_k_cu_52a1bb12_2545824cuda3std3__47nulloptE,@object
	.size		_ZN41_INTERNAL_af891d84_4_k_cu_52a1bb12_2545824cuda3std3__47nulloptE,(_ZN41_INTERNAL_af891d84_4_k_cu_52a1bb12_2545824cuda3std6ranges3__45__cpo8distanceE - _ZN41_INTERNAL_af891d84_4_k_cu_52a1bb12_2545824cuda3std3__47nulloptE)
_ZN41_INTERNAL_af891d84_4_k_cu_52a1bb12_2545824cuda3std3__47nulloptE:
	.zero		1
	.type		_ZN41_INTERNAL_af891d84_4_k_cu_52a1bb12_2545824cuda3std6ranges3__45__cpo8distanceE,@object
	.size		_ZN41_INTERNAL_af891d84_4_k_cu_52a1bb12_2545824cuda3std6ranges3__45__cpo8distanceE,(_ZN41_INTERNAL_af891d84_4_k_cu_52a1bb12_2545826thrust24THRUST_300001_SM_1000_NS12placeholders2_6E - _ZN41_INTERNAL_af891d84_4_k_cu_52a1bb12_2545824cuda3std6ranges3__45__cpo8distanceE)
_ZN41_INTERNAL_af891d84_4_k_cu_52a1bb12_2545824cuda3std6ranges3__45__cpo8distanceE:
	.zero		1
	.type		_ZN41_INTERNAL_af891d84_4_k_cu_52a1bb12_2545826thrust24THRUST_300001_SM_1000_NS12placeholders2_6E,@object
	.size		_ZN41_INTERNAL_af891d84_4_k_cu_52a1bb12_2545826thrust24THRUST_300001_SM_1000_NS12placeholders2_6E,(_ZN41_INTERNAL_af891d84_4_k_cu_52a1bb12_2545824cuda3std3__45__cpo4cendE - _ZN41_INTERNAL_af891d84_4_k_cu_52a1bb12_2545826thrust24THRUST_300001_SM_1000_NS12placeholders2_6E)
_ZN41_INTERNAL_af891d84_4_k_cu_52a1bb12_2545826thrust24THRUST_300001_SM_1000_NS12placeholders2_6E:
	.zero		1
	.type		_ZN41_INTERNAL_af891d84_4_k_cu_52a1bb12_2545824cuda3std3__45__cpo4cendE,@object
	.size		_ZN41_INTERNAL_af891d84_4_k_cu_52a1bb12_2545824cuda3std3__45__cpo4cendE,(_ZN41_INTERNAL_af891d84_4_k_cu_52a1bb12_2545824cuda3std6ranges3__45__cpo4cendE - _ZN41_INTERNAL_af891d84_4_k_cu_52a1bb12_2545824cuda3std3__45__cpo4cendE)
_ZN41_INTERNAL_af891d84_4_k_cu_52a1bb12_2545824cuda3std3__45__cpo4cendE:
	.zero		1
	.type		_ZN41_INTERNAL_af891d84_4_k_cu_52a1bb12_2545824cuda3std6ranges3__45__cpo4cendE,@object
	.size		_ZN41_INTERNAL_af891d84_4_k_cu_52a1bb12_2545824cuda3std6ranges3__45__cpo4cendE,(_ZN41_INTERNAL_af891d84_4_k_cu_52a1bb12_2545824cuda3std3__420unreachable_sentinelE - _ZN41_INTERNAL_af891d84_4_k_cu_52a1bb12_2545824cuda3std6ranges3__45__cpo4cendE)
_ZN41_INTERNAL_af891d84_4_k_cu_52a1bb12_2545824cuda3std6ranges3__45__cpo4cendE:
	.zero		1
	.type		_ZN41_INTERNAL_af891d84_4_k_cu_52a1bb12_2545824cuda3std3__420unreachable_sentinelE,@object
	.size		_ZN41_INTERNAL_af891d84_4_k_cu_52a1bb12_2545824cuda3std3__420unreachable_sentinelE,(_ZN41_INTERNAL_af891d84_4_k_cu_52a1bb12_2545824cuda3std6ranges3__45__cpo5ssizeE - _ZN41_INTERNAL_af891d84_4_k_cu_52a1bb12_2545824cuda3std3__420unreachable_sentinelE)
_ZN41_INTERNAL_af891d84_4_k_cu_52a1bb12_2545824cuda3std3__420unreachable_sentinelE:
	.zero		1
	.type		_ZN41_INTERNAL_af891d84_4_k_cu_52a1bb12_2545824cuda3std6ranges3__45__cpo5ssizeE,@object
	.size		_ZN41_INTERNAL_af891d84_4_k_cu_52a1bb12_2545824cuda3std6ranges3__45__cpo5ssizeE,(_ZN41_INTERNAL_af891d84_4_k_cu_52a1bb12_2545826thrust24THRUST_300001_SM_1000_NS12placeholders3_10E - _ZN41_INTERNAL_af891d84_4_k_cu_52a1bb12_2545824cuda3std6ranges3__45__cpo5ssizeE)
_ZN41_INTERNAL_af891d84_4_k_cu_52a1bb12_2545824cuda3std6ranges3__45__cpo5ssizeE:
	.zero		1
	.type		_ZN41_INTERNAL_af891d84_4_k_cu_52a1bb12_2545826thrust24THRUST_300001_SM_1000_NS12placeholders3_10E,@object
	.size		_ZN41_INTERNAL_af891d84_4_k_cu_52a1bb12_2545826thrust24THRUST_300001_SM_1000_NS12placeholders3_10E,(_ZN41_INTERNAL_af891d84_4_k_cu_52a1bb12_2545824cuda3std3__45__cpo5crendE - _ZN41_INTERNAL_af891d84_4_k_cu_52a1bb12_2545826thrust24THRUST_300001_SM_1000_NS12placeholders3_10E)
_ZN41_INTERNAL_af891d84_4_k_cu_52a1bb12_2545826thrust24THRUST_300001_SM_1000_NS12placeholders3_10E:
	.zero		1
	.type		_ZN41_INTERNAL_af891d84_4_k_cu_52a1bb12_2545824cuda3std3__45__cpo5crendE,@object
	.size		_ZN41_INTERNAL_af891d84_4_k_cu_52a1bb12_2545824cuda3std3__45__cpo5crendE,(_ZN41_INTERNAL_af891d84_4_k_cu_52a1bb12_2545824cuda3std6ranges3__45__cpo4prevE - _ZN41_INTERNAL_af891d84_4_k_cu_52a1bb12_2545824cuda3std3__45__cpo5crendE)
_ZN41_INTERNAL_af891d84_4_k_cu_52a1bb12_2545824cuda3std3__45__cpo5crendE:
	.zero		1
	.type		_ZN41_INTERNAL_af891d84_4_k_cu_52a1bb12_2545824cuda3std6ranges3__45__cpo4prevE,@object
	.size		_ZN41_INTERNAL_af891d84_4_k_cu_52a1bb12_2545824cuda3std6ranges3__45__cpo4prevE,(_ZN41_INTERNAL_af891d84_4_k_cu_52a1bb12_2545824cuda3std6ranges3__45__cpo9iter_moveE - _ZN41_INTERNAL_af891d84_4_k_cu_52a1bb12_2545824cuda3std6ranges3__45__cpo4prevE)
_ZN41_INTERNAL_af891d84_4_k_cu_52a1bb12_2545824cuda3std6ranges3__45__cpo4prevE:
	.zero		1
	.type		_ZN41_INTERNAL_af891d84_4_k_cu_52a1bb12_2545824cuda3std6ranges3__45__cpo9iter_moveE,@object
	.size		_ZN41_INTERNAL_af891d84_4_k_cu_52a1bb12_2545824cuda3std6ranges3__45__cpo9iter_moveE,(_ZN41_INTERNAL_af891d84_4_k_cu_52a1bb12_2545826thrust24THRUST_300001_SM_1000_NS12placeholders2_2E - _ZN41_INTERNAL_af891d84_4_k_cu_52a1bb12_2545824cuda3std6ranges3__45__cpo9iter_moveE)
_ZN41_INTERNAL_af891d84_4_k_cu_52a1bb12_2545824cuda3std6ranges3__45__cpo9iter_moveE:
	.zero		1
	.type		_ZN41_INTERNAL_af891d84_4_k_cu_52a1bb12_2545826thrust24THRUST_300001_SM_1000_NS12placeholders2_2E,@object
	.size		_ZN41_INTERNAL_af891d84_4_k_cu_52a1bb12_2545826thrust24THRUST_300001_SM_1000_NS12placeholders2_2E,(_ZN41_INTERNAL_af891d84_4_k_cu_52a1bb12_2545826thrust24THRUST_300001_SM_1000_NS12placeholders2_4E - _ZN41_INTERNAL_af891d84_4_k_cu_52a1bb12_2545826thrust24THRUST_300001_SM_1000_NS12placeholders2_2E)
_ZN41_INTERNAL_af891d84_4_k_cu_52a1bb12_2545826thrust24THRUST_300001_SM_1000_NS12placeholders2_2E:
	.zero		1
	.type		_ZN41_INTERNAL_af891d84_4_k_cu_52a1bb12_2545826thrust24THRUST_300001_SM_1000_NS12placeholders2_4E,@object
	.size		_ZN41_INTERNAL_af891d84_4_k_cu_52a1bb12_2545826thrust24THRUST_300001_SM_1000_NS12placeholders2_4E,(_ZN41_INTERNAL_af891d84_4_k_cu_52a1bb12_2545824cuda3std3__45__cpo3endE - _ZN41_INTERNAL_af891d84_4_k_cu_52a1bb12_2545826thrust24THRUST_300001_SM_1000_NS12placeholders2_4E)
_ZN41_INTERNAL_af891d84_4_k_cu_52a1bb12_2545826thrust24THRUST_300001_SM_1000_NS12placeholders2_4E:
	.zero		1
	.type		_ZN41_INTERNAL_af891d84_4_k_cu_52a1bb12_2545824cuda3std3__45__cpo3endE,@object
	.size		_ZN41_INTERNAL_af891d84_4_k_cu_52a1bb12_2545824cuda3std3__45__cpo3endE,(_ZN41_INTERNAL_af891d84_4_k_cu_52a1bb12_2545824cuda3std6ranges3__45__cpo3endE - _ZN41_INTERNAL_af891d84_4_k_cu_52a1bb12_2545824cuda3std3__45__cpo3endE)
_ZN41_INTERNAL_af891d84_4_k_cu_52a1bb12_2545824cuda3std3__45__cpo3endE:
	.zero		1
	.type		_ZN41_INTERNAL_af891d84_4_k_cu_52a1bb12_2545824cuda3std6ranges3__45__cpo3endE,@object
	.size		_ZN41_INTERNAL_af891d84_4_k_cu_52a1bb12_2545824cuda3std6ranges3__45__cpo3endE,(_ZN41_INTERNAL_af891d84_4_k_cu_52a1bb12_2545824cuda3std3__419piecewise_constructE - _ZN41_INTERNAL_af891d84_4_k_cu_52a1bb12_2545824cuda3std6ranges3__45__cpo3endE)
_ZN41_INTERNAL_af891d84_4_k_cu_52a1bb12_2545824cuda3std6ranges3__45__cpo3endE:
	.zero		1
	.type		_ZN41_INTERNAL_af891d84_4_k_cu_52a1bb12_2545824cuda3std3__419piecewise_constructE,@object
	.size		_ZN41_INTERNAL_af891d84_4_k_cu_52a1bb12_2545824cuda3std3__419piecewise_constructE,(_ZN41_INTERNAL_af891d84_4_k_cu_52a1bb12_2545824cuda3std6ranges3__45__cpo5cdataE - _ZN41_INTERNAL_af891d84_4_k_cu_52a1bb12_2545824cuda3std3__419piecewise_constructE)
_ZN41_INTERNAL_af891d84_4_k_cu_52a1bb12_2545824cuda3std3__419piecewise_constructE:
	.zero		1
	.type		_ZN41_INTERNAL_af891d84_4_k_cu_52a1bb12_2545824cuda3std6ranges3__45__cpo5cdataE,@object
	.size		_ZN41_INTERNAL_af891d84_4_k_cu_52a1bb12_2545824cuda3std6ranges3__45__cpo5cdataE,(_ZN41_INTERNAL_af891d84_4_k_cu_52a1bb12_2545826thrust24THRUST_300001_SM_1000_NS12placeholders2_8E - _ZN41_INTERNAL_af891d84_4_k_cu_52a1bb12_2545824cuda3std6ranges3__45__cpo5cdataE)
_ZN41_INTERNAL_af891d84_4_k_cu_52a1bb12_2545824cuda3std6ranges3__45__cpo5cdataE:
	.zero		1
	.type		_ZN41_INTERNAL_af891d84_4_k_cu_52a1bb12_2545826thrust24THRUST_300001_SM_1000_NS12placeholders2_8E,@object
	.size		_ZN41_INTERNAL_af891d84_4_k_cu_52a1bb12_2545826thrust24THRUST_300001_SM_1000_NS12placeholders2_8E,(_ZN41_INTERNAL_af891d84_4_k_cu_52a1bb12_2545824cuda3std3__45__cpo4rendE - _ZN41_INTERNAL_af891d84_4_k_cu_52a1bb12_2545826thrust24THRUST_300001_SM_1000_NS12placeholders2_8E)
_ZN41_INTERNAL_af891d84_4_k_cu_52a1bb12_2545826thrust24THRUST_300001_SM_1000_NS12placeholders2_8E:
	.zero		1
	.type		_ZN41_INTERNAL_af891d84_4_k_cu_52a1bb12_2545824cuda3std3__45__cpo4rendE,@object
	.size		_ZN41_INTERNAL_af891d84_4_k_cu_52a1bb12_2545824cuda3std3__45__cpo4rendE,(_ZN41_INTERNAL_af891d84_4_k_cu_52a1bb12_2545824cuda3std6ranges3__45__cpo9iter_swapE - _ZN41_INTERNAL_af891d84_4_k_cu_52a1bb12_2545824cuda3std3__45__cpo4rendE)
_ZN41_INTERNAL_af891d84_4_k_cu_52a1bb12_2545824cuda3std3__45__cpo4rendE:
	.zero		1
	.type		_ZN41_INTERNAL_af891d84_4_k_cu_52a1bb12_2545824cuda3std6ranges3__45__cpo9iter_swapE,@object
	.size		_ZN41_INTERNAL_af891d84_4_k_cu_52a1bb12_2545824cuda3std6ranges3__45__cpo9iter_swapE,(_ZN41_INTERNAL_af891d84_4_k_cu_52a1bb12_2545824cuda3std3__48unexpectE - _ZN41_INTERNAL_af891d84_4_k_cu_52a1bb12_2545824cuda3std6ranges3__45__cpo9iter_swapE)
_ZN41_INTERNAL_af891d84_4_k_cu_52a1bb12_2545824cuda3std6ranges3__45__cpo9iter_swapE:
	.zero		1
	.type		_ZN41_INTERNAL_af891d84_4_k_cu_52a1bb12_2545824cuda3std3__48unexpectE,@object
	.size		_ZN41_INTERNAL_af891d84_4_k_cu_52a1bb12_2545824cuda3std3__48unexpectE,(_ZN41_INTERNAL_af891d84_4_k_cu_52a1bb12_2545826thrust24THRUST_300001_SM_1000_NS6system6detail10sequential3seqE - _ZN41_INTERNAL_af891d84_4_k_cu_52a1bb12_2545824cuda3std3__48unexpectE)
_ZN41_INTERNAL_af891d84_4_k_cu_52a1bb12_2545824cuda3std3__48unexpectE:
	.zero		1
	.type		_ZN41_INTERNAL_af891d84_4_k_cu_52a1bb12_2545826thrust24THRUST_300001_SM_1000_NS6system6detail10sequential3seqE,@object
	.size		_ZN41_INTERNAL_af891d84_4_k_cu_52a1bb12_2545826thrust24THRUST_300001_SM_1000_NS6system6detail10sequential3seqE,(.L_29 - _ZN41_INTERNAL_af891d84_4_k_cu_52a1bb12_2545826thrust24THRUST_300001_SM_1000_NS6system6detail10sequential3seqE)
_ZN41_INTERNAL_af891d84_4_k_cu_52a1bb12_2545826thrust24THRUST_300001_SM_1000_NS6system6detail10sequential3seqE:
	.zero		1
.L_29:


//--------------------- .nv.constant0._ZN3cub18CUB_300001_SM_10006detail11EmptyKernelIvEEvv --------------------------
	.section	.nv.constant0._ZN3cub18CUB_300001_SM_10006detail11EmptyKernelIvEEvv,"a",@progbits
	.sectionflags	@""
	.align	4
.nv.constant0._ZN3cub18CUB_300001_SM_10006detail11EmptyKernelIvEEvv:
	.zero		896


//--------------------- SYMBOLS --------------------------

	.type		.nv.reservedSmem.offset0,@object
	.size		.nv.reservedSmem.offset0,0x4
